	.headerflags	@"EF_CUDA_TEXMODE_UNIFIED EF_CUDA_64BIT_ADDRESS EF_CUDA_ACCELERATORS EF_CUDA_SM90 EF_CUDA_VIRTUAL_SM(EF_CUDA_SM90)"
	.elftype	@"ET_EXEC"


//--------------------- .nv.info                  --------------------------
	.section	.nv.info,"",@"SHT_CUDA_INFO"
	.align	4


	//----- nvinfo : EIATTR_REGCOUNT
	.align		4
        /*0000*/ 	.byte	0x04, 0x2f
        /*0002*/ 	.short	(.L_1 - .L_0)
	.align		4
.L_0:
        /*0004*/ 	.word	index@(triton_poi_fused__adaptive_avg_pool2d_14)
        /*0008*/ 	.word	0x00000012


	//----- nvinfo : EIATTR_MIN_STACK_SIZE
	.align		4
.L_1:
        /*000c*/ 	.byte	0x04, 0x12
        /*000e*/ 	.short	(.L_3 - .L_2)
	.align		4
.L_2:
        /*0010*/ 	.word	index@(triton_poi_fused__adaptive_avg_pool2d_14)
        /*0014*/ 	.word	0x00000000


	//----- nvinfo : EIATTR_FRAME_SIZE
	.align		4
.L_3:
        /*0018*/ 	.byte	0x04, 0x11
        /*001a*/ 	.short	(.L_5 - .L_4)
	.align		4
.L_4:
        /*001c*/ 	.word	index@(triton_poi_fused__adaptive_avg_pool2d_14)
        /*0020*/ 	.word	0x00000000


	//----- nvinfo : EIATTR_MIN_STACK_SIZE
	.align		4
.L_5:
        /*0024*/ 	.byte	0x04, 0x12
        /*0026*/ 	.short	(.L_7 - .L_6)
	.align		4
.L_6:
        /*0028*/ 	.word	index@(triton_poi_fused__adaptive_avg_pool2d_14)
        /*002c*/ 	.word	0x00000000
.L_7:


//--------------------- .nv.info.triton_poi_fused__adaptive_avg_pool2d_14 --------------------------
	.section	.nv.info.triton_poi_fused__adaptive_avg_pool2d_14,"",@"SHT_CUDA_INFO"
	.sectionflags	@""
	.align	4


	//----- nvinfo : EIATTR_CUDA_API_VERSION
	.align		4
        /*0000*/ 	.byte	0x04, 0x37
        /*0002*/ 	.short	(.L_9 - .L_8)
.L_8:
        /*0004*/ 	.word	0x0000007c


	//----- nvinfo : EIATTR_KPARAM_INFO
	.align		4
.L_9:
        /*0008*/ 	.byte	0x04, 0x17
        /*000a*/ 	.short	(.L_11 - .L_10)
.L_10:
        /*000c*/ 	.word	0x00000000
        /*0010*/ 	.short	0x0002
        /*0012*/ 	.short	0x0010
        /*0014*/ 	.byte	0x00, 0xf0, 0x11, 0x00


	//----- nvinfo : EIATTR_KPARAM_INFO
	.align		4
.L_11:
        /*0018*/ 	.byte	0x04, 0x17
        /*001a*/ 	.short	(.L_13 - .L_12)
.L_12:
        /*001c*/ 	.word	0x00000000
        /*0020*/ 	.short	0x0001
        /*0022*/ 	.short	0x0008
        /*0024*/ 	.byte	0x00, 0xf4, 0x21, 0x00


	//----- nvinfo : EIATTR_KPARAM_INFO
	.align		4
.L_13:
        /*0028*/ 	.byte	0x04, 0x17
        /*002a*/ 	.short	(.L_15 - .L_14)
.L_14:
        /*002c*/ 	.word	0x00000000
        /*0030*/ 	.short	0x0000
        /*0032*/ 	.short	0x0000
        /*0034*/ 	.byte	0x00, 0xf4, 0x21, 0x00


	//----- nvinfo : EIATTR_SPARSE_MMA_MASK
	.align		4
.L_15:
        /*0038*/ 	.byte	0x03, 0x50
        /*003a*/ 	.short	0x0000


	//----- nvinfo : EIATTR_MAXREG_COUNT
	.align		4
        /*003c*/ 	.byte	0x03, 0x1b
        /*003e*/ 	.short	0x00ff


	//----- nvinfo : EIATTR_EXIT_INSTR_OFFSETS
	.align		4
        /*0040*/ 	.byte	0x04, 0x1c
        /*0042*/ 	.short	(.L_17 - .L_16)


	//   ....[0]....
.L_16:
        /*0044*/ 	.word	0x00000780


	//   ....[1]....
        /*0048*/ 	.word	0x000007a0


	//----- nvinfo : EIATTR_REQNTID
	.align		4
.L_17:
        /*004c*/ 	.byte	0x04, 0x10
        /*004e*/ 	.short	(.L_19 - .L_18)
.L_18:
        /*0050*/ 	.word	0x00000080
        /*0054*/ 	.word	0x00000001
        /*0058*/ 	.word	0x00000001


	//----- nvinfo : EIATTR_CBANK_PARAM_SIZE
	.align		4
.L_19:
        /*005c*/ 	.byte	0x03, 0x19
        /*005e*/ 	.short	0x0014


	//----- nvinfo : EIATTR_PARAM_CBANK
	.align		4
        /*0060*/ 	.byte	0x04, 0x0a
        /*0062*/ 	.short	(.L_21 - .L_20)
	.align		4
.L_20:
        /*0064*/ 	.word	index@(.nv.constant0.triton_poi_fused__adaptive_avg_pool2d_14)
        /*0068*/ 	.short	0x0210
        /*006a*/ 	.short	0x0014


	//----- nvinfo : EIATTR_SW_WAR
	.align		4
.L_21:
        /*006c*/ 	.byte	0x04, 0x36
        /*006e*/ 	.short	(.L_23 - .L_22)
.L_22:
        /*0070*/ 	.word	0x00000008
.L_23:


//--------------------- .nv.callgraph             --------------------------
	.section	.nv.callgraph,"",@"SHT_CUDA_CALLGRAPH"
	.align	4
	.sectionentsize	8
	.align		4
        /*0000*/ 	.word	0x00000000
	.align		4
        /*0004*/ 	.word	0xffffffff
	.align		4
        /*0008*/ 	.word	0x00000000
	.align		4
        /*000c*/ 	.word	0xfffffffe
	.align		4
        /*0010*/ 	.word	0x00000000
	.align		4
        /*0014*/ 	.word	0xfffffffd
	.align		4
        /*0018*/ 	.word	0x00000000
	.align		4
        /*001c*/ 	.word	0xfffffffc


//--------------------- .text.triton_poi_fused__adaptive_avg_pool2d_14 --------------------------
	.section	.text.triton_poi_fused__adaptive_avg_pool2d_14,"ax",@progbits
	.align	128
        .global         triton_poi_fused__adaptive_avg_pool2d_14
        .type           triton_poi_fused__adaptive_avg_pool2d_14,@function
        .size           triton_poi_fused__adaptive_avg_pool2d_14,(.L_x_1 - triton_poi_fused__adaptive_avg_pool2d_14)
        .other          triton_poi_fused__adaptive_avg_pool2d_14,@"STO_CUDA_ENTRY STV_DEFAULT"
triton_poi_fused__adaptive_avg_pool2d_14:
.text.triton_poi_fused__adaptive_avg_pool2d_14:
[----:B------:R-:W0:Y:S02]  /*0000*/  LDC R1, c[0x0][0x28] ;  /* 0x00000a00ff017b82 */ /* 0x000e240000000800 */
[----:B------:R-:W1:Y:S01]  /*0010*/  S2R R0, SR_TID.X ;  /* 0x0000000000007919 */ /* 0x000e620000002100 */
[----:B------:R-:W-:Y:S01]  /*0020*/  ULDC.64 UR4, c[0x0][0x210] ;  /* 0x0000840000047ab9 */ /* 0x000fe20000000a00 */
[----:B------:R-:W2:Y:S01]  /*0030*/  S2R R3, SR_CTAID.X ;  /* 0x0000000000037919 */ /* 0x000ea20000002500 */
[----:B-1----:R-:W-:-:S05]  /*0040*/  LOP3.LUT R0, R0, 0x7f, RZ, 0xc0, !PT ;  /* 0x0000007f00007812 */ /* 0x002fca00078ec0ff */
[----:B--2---:R-:W-:-:S04]  /*0050*/  IMAD R0, R3, 0x80, R0 ;  /* 0x0000008003007824 */ /* 0x004fc800078e0200 */
[----:B------:R-:W-:-:S05]  /*0060*/  IMAD.HI R2, R0, 0x2aaaaaab, RZ ;  /* 0x2aaaaaab00027827 */ /* 0x000fca00078e02ff */
[----:B------:R-:W-:-:S05]  /*0070*/  LEA.HI R3, R2, R2, RZ, 0x1 ;  /* 0x0000000202037211 */ /* 0x000fca00078f08ff */
[----:B------:R-:W-:-:S04]  /*0080*/  IMAD.HI R2, R3, 0x2aaaaaab, RZ ;  /* 0x2aaaaaab03027827 */ /* 0x000fc800078e02ff */
[----:B------:R-:W-:Y:S01]  /*0090*/  IMAD R4, R3, -0x6, R0 ;  /* 0xfffffffa03047824 */ /* 0x000fe200078e0200 */
[----:B------:R-:W-:-:S03]  /*00a0*/  LEA.HI R2, R2, R2, RZ, 0x1 ;  /* 0x0000000202027211 */ /* 0x000fc600078f08ff */
[----:B------:R-:W-:Y:S02]  /*00b0*/  IMAD.SHL.U32 R5, R4, 0x2, RZ ;  /* 0x0000000204057824 */ /* 0x000fe400078e00ff */
[----:B------:R-:W-:-:S03]  /*00c0*/  IMAD R2, R2, -0x6, R3 ;  /* 0xfffffffa02027824 */ /* 0x000fc600078e0203 */
[----:B------:R-:W-:Y:S01]  /*00d0*/  PRMT R5, R5, 0x8880, RZ ;  /* 0x0000888005057816 */ /* 0x000fe200000000ff */
[C---:B------:R-:W-:Y:S02]  /*00e0*/  IMAD.SHL.U32 R3, R2.reuse, 0x2, RZ ;  /* 0x0000000202037824 */ /* 0x040fe400078e00ff */
[----:B------:R-:W-:Y:S02]  /*00f0*/  IMAD.SHL.U32 R2, R2, 0x4, RZ ;  /* 0x0000000402027824 */ /* 0x000fe400078e00ff */
[----:B------:R-:W-:Y:S01]  /*0100*/  IMAD R5, R5, 0x5556, RZ ;  /* 0x0000555605057824 */ /* 0x000fe200078e02ff */
[----:B------:R-:W-:Y:S01]  /*0110*/  PRMT R6, R3, 0x8880, RZ ;  /* 0x0000888003067816 */ /* 0x000fe200000000ff */
[----:B------:R-:W-:-:S04]  /*0120*/  IMAD.SHL.U32 R3, R4, 0x4, RZ ;  /* 0x0000000404037824 */ /* 0x000fc800078e00ff */
[----:B------:R-:W-:Y:S01]  /*0130*/  IMAD.MOV.U32 R4, RZ, RZ, R6 ;  /* 0x000000ffff047224 */ /* 0x000fe200078e0006 */
[----:B------:R-:W-:Y:S02]  /*0140*/  PRMT R2, R3, 0x5410, R2 ;  /* 0x0000541003027816 */ /* 0x000fe40000000002 */
[----:B------:R-:W-:Y:S01]  /*0150*/  SHF.R.S32.HI R3, RZ, 0x10, R5 ;  /* 0x00000010ff037819 */ /* 0x000fe20000011405 */
[----:B------:R-:W-:Y:S02]  /*0160*/  IMAD R4, R4, 0x5556, RZ ;  /* 0x0000555604047824 */ /* 0x000fe400078e02ff */
[----:B------:R-:W-:Y:S01]  /*0170*/  VIADD.16x2 R6, R2, 0x90009 ;  /* 0x0009000902067836 */ /* 0x000fe20000000200 */
[----:B------:R-:W-:Y:S02]  /*0180*/  LOP3.LUT R5, R3, 0xffff, RZ, 0xc0, !PT ;  /* 0x0000ffff03057812 */ /* 0x000fe400078ec0ff */
[--C-:B------:R-:W-:Y:S02]  /*0190*/  SHF.R.S32.HI R2, RZ, 0x10, R4.reuse ;  /* 0x00000010ff027819 */ /* 0x100fe40000011404 */
[----:B------:R-:W-:-:S02]  /*01a0*/  PRMT R4, R6, 0x7632, R4 ;  /* 0x0000763206047816 */ /* 0x000fc40000000004 */
[----:B------:R-:W-:Y:S02]  /*01b0*/  LOP3.LUT R7, R2, 0xffff, RZ, 0xc0, !PT ;  /* 0x0000ffff02077812 */ /* 0x000fe400078ec0ff */
[----:B------:R-:W-:Y:S02]  /*01c0*/  PRMT R8, R4, 0x8880, RZ ;  /* 0x0000888004087816 */ /* 0x000fe400000000ff */
[----:B------:R-:W-:Y:S02]  /*01d0*/  SHF.R.U32.HI R5, RZ, 0xf, R5 ;  /* 0x0000000fff057819 */ /* 0x000fe40000011605 */
[----:B------:R-:W-:Y:S02]  /*01e0*/  SHF.R.U32.HI R4, RZ, 0xf, R7 ;  /* 0x0000000fff047819 */ /* 0x000fe40000011607 */
[----:B------:R-:W-:Y:S02]  /*01f0*/  PRMT R3, R3, 0x5410, R2 ;  /* 0x0000541003037816 */ /* 0x000fe40000000002 */
[----:B------:R-:W-:-:S02]  /*0200*/  PRMT R4, R5, 0x5410, R4 ;  /* 0x0000541005047816 */ /* 0x000fc40000000004 */
[----:B------:R-:W-:Y:S01]  /*0210*/  PRMT R7, R6, 0x8880, RZ ;  /* 0x0000888006077816 */ /* 0x000fe200000000ff */
[----:B------:R-:W-:Y:S02]  /*0220*/  IMAD.MOV.U32 R6, RZ, RZ, R8 ;  /* 0x000000ffff067224 */ /* 0x000fe400078e0008 */
[----:B------:R-:W-:Y:S02]  /*0230*/  VIADD.16x2 R5, R3, R4 ;  /* 0x0000000403057236 */ /* 0x000fe40000000200 */
[----:B------:R-:W-:Y:S02]  /*0240*/  IMAD.MOV.U32 R2, RZ, RZ, R7 ;  /* 0x000000ffff027224 */ /* 0x000fe400078e0007 */
[----:B------:R-:W-:Y:S01]  /*0250*/  IMAD R6, R6, 0x2aab, RZ ;  /* 0x00002aab06067824 */ /* 0x000fe200078e02ff */
[C---:B------:R-:W-:Y:S01]  /*0260*/  PRMT R3, R5.reuse, 0x7632, R3 ;  /* 0x0000763205037816 */ /* 0x040fe20000000003 */
[----:B------:R-:W-:Y:S01]  /*0270*/  IMAD R8, R2, 0x2aab, RZ ;  /* 0x00002aab02087824 */ /* 0x000fe200078e02ff */
[----:B------:R-:W-:Y:S01]  /*0280*/  PRMT R2, R5, 0x7610, R2 ;  /* 0x0000761005027816 */ /* 0x000fe20000000002 */
[----:B------:R-:W-:Y:S01]  /*0290*/  IMAD.HI R4, R0, 0x38e38e39, RZ ;  /* 0x38e38e3900047827 */ /* 0x000fe200078e02ff */
[----:B------:R-:W-:-:S02]  /*02a0*/  LOP3.LUT R10, R3, 0xffff, RZ, 0xc0, !PT ;  /* 0x0000ffff030a7812 */ /* 0x000fc400078ec0ff */
[----:B------:R-:W-:Y:S02]  /*02b0*/  SHF.R.S32.HI R7, RZ, 0x10, R6 ;  /* 0x00000010ff077819 */ /* 0x000fe40000011406 */
[----:B------:R-:W-:Y:S02]  /*02c0*/  SHF.R.S32.HI R8, RZ, 0x10, R8 ;  /* 0x00000010ff087819 */ /* 0x000fe40000011408 */
[----:B------:R-:W-:Y:S02]  /*02d0*/  SHF.R.U32.HI R5, RZ, 0x1f, R4 ;  /* 0x0000001fff057819 */ /* 0x000fe40000011604 */
[----:B------:R-:W-:Y:S02]  /*02e0*/  LOP3.LUT R6, R2, 0xffff, RZ, 0xc0, !PT ;  /* 0x0000ffff02067812 */ /* 0x000fe400078ec0ff */
[----:B------:R-:W-:Y:S02]  /*02f0*/  PRMT R12, R10, 0x8880, RZ ;  /* 0x000088800a0c7816 */ /* 0x000fe400000000ff */
[----:B------:R-:W-:-:S02]  /*0300*/  LOP3.LUT R9, R7, 0xffff, RZ, 0xc0, !PT ;  /* 0x0000ffff07097812 */ /* 0x000fc400078ec0ff */
[----:B------:R-:W-:Y:S02]  /*0310*/  LOP3.LUT R11, R8, 0xffff, RZ, 0xc0, !PT ;  /* 0x0000ffff080b7812 */ /* 0x000fe400078ec0ff */
[----:B------:R-:W-:Y:S02]  /*0320*/  PRMT R6, R6, 0x8880, RZ ;  /* 0x0000888006067816 */ /* 0x000fe400000000ff */
[----:B------:R-:W-:Y:S01]  /*0330*/  LEA.HI R5, R4, R5, RZ, 0x1d ;  /* 0x0000000504057211 */ /* 0x000fe200078fe8ff */
[----:B------:R-:W-:Y:S01]  /*0340*/  IMAD.MOV.U32 R4, RZ, RZ, R12 ;  /* 0x000000ffff047224 */ /* 0x000fe200078e000c */
[----:B------:R-:W-:Y:S02]  /*0350*/  SHF.R.U32.HI R9, RZ, 0xf, R9 ;  /* 0x0000000fff097819 */ /* 0x000fe40000011609 */
[----:B------:R-:W-:Y:S02]  /*0360*/  SHF.R.U32.HI R10, RZ, 0xf, R11 ;  /* 0x0000000fff0a7819 */ /* 0x000fe4000001160b */
[----:B------:R-:W-:Y:S01]  /*0370*/  PRMT R11, R8, 0x5410, R7 ;  /* 0x00005410080b7816 */ /* 0x000fe20000000007 */
[----:B------:R-:W-:Y:S01]  /*0380*/  IMAD R7, R5, 0x10, R6 ;  /* 0x0000001005077824 */ /* 0x000fe200078e0206 */
[----:B------:R-:W-:Y:S01]  /*0390*/  PRMT R10, R10, 0x5410, R9 ;  /* 0x000054100a0a7816 */ /* 0x000fe20000000009 */
[----:B------:R-:W-:Y:S01]  /*03a0*/  IMAD.SHL.U32 R8, R4, 0x4, RZ ;  /* 0x0000000404087824 */ /* 0x000fe200078e00ff */
[----:B------:R-:W-:Y:S01]  /*03b0*/  PRMT R13, R3, 0x8880, RZ ;  /* 0x00008880030d7816 */ /* 0x000fe200000000ff */
[----:B------:R-:W-:Y:S01]  /*03c0*/  VIADD R6, R6, 0x1 ;  /* 0x0000000106067836 */ /* 0x000fe20000000000 */
[--C-:B------:R-:W-:Y:S01]  /*03d0*/  SHF.R.S32.HI R9, RZ, 0x1f, R7.reuse ;  /* 0x0000001fff097819 */ /* 0x100fe20000011407 */
[----:B------:R-:W-:Y:S01]  /*03e0*/  VIADD.16x2 R11, R11, R10 ;  /* 0x0000000a0b0b7236 */ /* 0x000fe20000000200 */
[----:B------:R-:W-:Y:S01]  /*03f0*/  IADD3 R5, P0, R8, R7, RZ ;  /* 0x0000000708057210 */ /* 0x000fe20007f1e0ff */
[----:B------:R-:W-:Y:S01]  /*0400*/  IMAD.IADD R7, R8, 0x1, R7 ;  /* 0x0000000108077824 */ /* 0x000fe200078e0207 */
[----:B------:R-:W-:-:S02]  /*0410*/  PRMT R15, R2, 0x8880, RZ ;  /* 0x00008880020f7816 */ /* 0x000fc400000000ff */
[----:B------:R-:W-:Y:S01]  /*0420*/  LEA.HI.X.SX32 R8, R8, R9, 0x1, P0 ;  /* 0x0000000908087211 */ /* 0x000fe200000f0eff */
[----:B------:R-:W1:Y:S01]  /*0430*/  LDC.64 R2, c[0x0][0x210] ;  /* 0x00008400ff027b82 */ /* 0x000e620000000a00 */
[C---:B------:R-:W-:Y:S02]  /*0440*/  PRMT R9, R11.reuse, 0x7610, R9 ;  /* 0x000076100b097816 */ /* 0x040fe40000000009 */
[----:B------:R-:W-:Y:S02]  /*0450*/  PRMT R10, R11, 0x7632, R10 ;  /* 0x000076320b0a7816 */ /* 0x000fe4000000000a */
[----:B------:R-:W-:Y:S02]  /*0460*/  LOP3.LUT R11, R9, 0xffff, RZ, 0xc0, !PT ;  /* 0x0000ffff090b7812 */ /* 0x000fe400078ec0ff */
[C---:B------:R-:W-:Y:S02]  /*0470*/  PRMT R12, R10.reuse, 0x8880, RZ ;  /* 0x000088800a0c7816 */ /* 0x040fe400000000ff */
[----:B------:R-:W-:-:S02]  /*0480*/  LOP3.LUT R10, R10, 0xffff, RZ, 0xc0, !PT ;  /* 0x0000ffff0a0a7812 */ /* 0x000fc400078ec0ff */
[----:B------:R-:W-:Y:S02]  /*0490*/  PRMT R11, R11, 0x8880, RZ ;  /* 0x000088800b0b7816 */ /* 0x000fe400000000ff */
[----:B------:R-:W-:Y:S01]  /*04a0*/  PRMT R14, R9, 0x8880, RZ ;  /* 0x00008880090e7816 */ /* 0x000fe200000000ff */
[----:B------:R-:W-:Y:S01]  /*04b0*/  VIADD R9, R4, 0x1 ;  /* 0x0000000104097836 */ /* 0x000fe20000000000 */
[----:B------:R-:W-:Y:S02]  /*04c0*/  PRMT R10, R10, 0x8880, RZ ;  /* 0x000088800a0a7816 */ /* 0x000fe400000000ff */
[----:B------:R-:W-:Y:S02]  /*04d0*/  ISETP.GE.AND P0, PT, R13, R12, PT ;  /* 0x0000000c0d00720c */ /* 0x000fe40003f06270 */
[----:B------:R-:W-:Y:S02]  /*04e0*/  ISETP.GE.AND P1, PT, R6, R11, PT ;  /* 0x0000000b0600720c */ /* 0x000fe40003f26270 */
[----:B------:R-:W-:-:S02]  /*04f0*/  LEA R4, P4, R5, UR4, 0x2 ;  /* 0x0000000405047c11 */ /* 0x000fc4000f8810ff */
[----:B------:R-:W-:Y:S01]  /*0500*/  ISETP.LT.AND P0, PT, R15, R14, !P0 ;  /* 0x0000000e0f00720c */ /* 0x000fe20004701270 */
[----:B-1----:R-:W-:Y:S01]  /*0510*/  IMAD.WIDE R2, R7, 0x4, R2 ;  /* 0x0000000407027825 */ /* 0x002fe200078e0202 */
[----:B------:R-:W-:Y:S02]  /*0520*/  ISETP.GE.AND P2, PT, R9, R10, PT ;  /* 0x0000000a0900720c */ /* 0x000fe40003f46270 */
[----:B------:R-:W-:Y:S02]  /*0530*/  ISETP.LT.AND P1, PT, R13, R12, !P1 ;  /* 0x0000000c0d00720c */ /* 0x000fe40004f21270 */
[----:B------:R-:W-:Y:S01]  /*0540*/  LEA.HI.X R5, R5, UR5, R8, 0x2, P4 ;  /* 0x0000000505057c11 */ /* 0x000fe2000a0f1408 */
[----:B------:R-:W-:Y:S01]  /*0550*/  ULDC.64 UR4, c[0x0][0x208] ;  /* 0x0000820000047ab9 */ /* 0x000fe20000000a00 */
[----:B------:R-:W-:Y:S02]  /*0560*/  ISETP.LT.AND P3, PT, R0, 0x240, P0 ;  /* 0x000002400000780c */ /* 0x000fe40000761270 */
[----:B------:R-:W-:-:S02]  /*0570*/  ISETP.LT.AND P5, PT, R15, R14, !P2 ;  /* 0x0000000e0f00720c */ /* 0x000fc400057a1270 */
[----:B------:R-:W-:Y:S02]  /*0580*/  ISETP.LT.AND P4, PT, R0, 0x240, P1 ;  /* 0x000002400000780c */ /* 0x000fe40000f81270 */
[----:B------:R-:W-:Y:S02]  /*0590*/  ISETP.LT.AND P2, PT, R6, R11, !P2 ;  /* 0x0000000b0600720c */ /* 0x000fe40005741270 */
[----:B------:R-:W-:Y:S02]  /*05a0*/  CS2R R6, SRZ ;  /* 0x0000000000067805 */ /* 0x000fe4000001ff00 */
[C---:B------:R-:W-:Y:S02]  /*05b0*/  ISETP.LT.AND P6, PT, R0.reuse, 0x240, P5 ;  /* 0x000002400000780c */ /* 0x040fe40002fc1270 */
[----:B------:R-:W-:Y:S02]  /*05c0*/  FSEL R10, RZ, 1, !P0 ;  /* 0x3f800000ff0a7808 */ /* 0x000fe40004000000 */
[----:B------:R-:W-:-:S02]  /*05d0*/  ISETP.LT.AND P0, PT, R0, 0x240, P2 ;  /* 0x000002400000780c */ /* 0x000fc40001701270 */
[----:B------:R-:W-:Y:S01]  /*05e0*/  CS2R R8, SRZ ;  /* 0x0000000000087805 */ /* 0x000fe2000001ff00 */
[----:B------:R1:W2:Y:S04]  /*05f0*/  @P3 LDG.E.EL R6, desc[UR4][R2.64] ;  /* 0x0000000402063981 */ /* 0x0002a8000c2e1900 */
[----:B------:R-:W3:Y:S04]  /*0600*/  @P4 LDG.E.EL R7, desc[UR4][R4.64+0x4] ;  /* 0x0000040404074981 */ /* 0x000ee8000c2e1900 */
[----:B------:R-:W4:Y:S01]  /*0610*/  @P6 LDG.E.EL R8, desc[UR4][R4.64+0x10] ;  /* 0x0000100404086981 */ /* 0x000f22000c2e1900 */
[----:B------:R-:W-:Y:S01]  /*0620*/  FSEL R11, RZ, 1, !P1 ;  /* 0x3f800000ff0b7808 */ /* 0x000fe20004800000 */
[----:B-1----:R-:W1:Y:S02]  /*0630*/  LDC.64 R2, c[0x0][0x218] ;  /* 0x00008600ff027b82 */ /* 0x002e640000000a00 */
[----:B------:R-:W5:Y:S01]  /*0640*/  @P0 LDG.E.EL R9, desc[UR4][R4.64+0x14] ;  /* 0x0000140404090981 */ /* 0x000f62000c2e1900 */
[----:B------:R-:W-:Y:S01]  /*0650*/  FSEL R13, RZ, 1, !P5 ;  /* 0x3f800000ff0d7808 */ /* 0x000fe20006800000 */
[----:B------:R-:W-:Y:S01]  /*0660*/  FADD R10, R10, R11 ;  /* 0x0000000b0a0a7221 */ /* 0x000fe20000000000 */
[----:B------:R-:W-:-:S03]  /*0670*/  FSEL R11, RZ, 1, !P2 ;  /* 0x3f800000ff0b7808 */ /* 0x000fc60005000000 */
[----:B------:R-:W-:-:S04]  /*0680*/  FADD R10, R10, R13 ;  /* 0x0000000d0a0a7221 */ /* 0x000fc80000000000 */
[----:B------:R-:W-:-:S05]  /*0690*/  FADD R10, R10, R11 ;  /* 0x0000000b0a0a7221 */ /* 0x000fca0000000000 */
[----:B------:R-:W-:Y:S01]  /*06a0*/  FSETP.GEU.AND P1, PT, R10, 1.175494350822287508e-38, PT ;  /* 0x008000000a00780b */ /* 0x000fe20003f2e000 */
[----:B-1----:R-:W-:-:S12]  /*06b0*/  IMAD.WIDE R2, R0, 0x4, R2 ;  /* 0x0000000400027825 */ /* 0x002fd800078e0202 */
[----:B------:R-:W-:-:S06]  /*06c0*/  @!P1 FMUL R10, R10, 16777216 ;  /* 0x4b8000000a0a9820 */ /* 0x000fcc0000400000 */
[----:B------:R-:W1:Y:S01]  /*06d0*/  MUFU.RCP R10, R10 ;  /* 0x0000000a000a7308 */ /* 0x000e620000001000 */
[----:B--2---:R-:W-:Y:S02]  /*06e0*/  SEL R6, R6, RZ, P3 ;  /* 0x000000ff06067207 */ /* 0x004fe40001800000 */
[----:B---3--:R-:W-:Y:S02]  /*06f0*/  SEL R7, R7, RZ, P4 ;  /* 0x000000ff07077207 */ /* 0x008fe40002000000 */
[----:B----4-:R-:W-:-:S03]  /*0700*/  SEL R8, R8, RZ, P6 ;  /* 0x000000ff08087207 */ /* 0x010fc60003000000 */
[----:B------:R-:W-:Y:S01]  /*0710*/  FADD R7, R6, R7 ;  /* 0x0000000706077221 */ /* 0x000fe20000000000 */
[----:B-----5:R-:W-:-:S03]  /*0720*/  SEL R9, R9, RZ, P0 ;  /* 0x000000ff09097207 */ /* 0x020fc60000000000 */
[----:B------:R-:W-:Y:S01]  /*0730*/  FADD R8, R7, R8 ;  /* 0x0000000807087221 */ /* 0x000fe20000000000 */
[----:B------:R-:W-:-:S03]  /*0740*/  ISETP.GE.AND P0, PT, R0, 0x240, PT ;  /* 0x000002400000780c */ /* 0x000fc60003f06270 */
[----:B------:R-:W-:-:S04]  /*0750*/  FADD R9, R8, R9 ;  /* 0x0000000908097221 */ /* 0x000fc80000000000 */
[----:B------:R-:W-:-:S04]  /*0760*/  @!P1 FMUL R9, R9, 16777216 ;  /* 0x4b80000009099820 */ /* 0x000fc80000400000 */
[----:B-1----:R-:W-:Y:S02]  /*0770*/  FMUL R9, R10, R9 ;  /* 0x000000090a097220 */ /* 0x002fe40000400000 */
[----:B------:R-:W-:Y:S05]  /*0780*/  @P0 EXIT ;  /* 0x000000000000094d */ /* 0x000fea0003800000 */
[----:B------:R-:W-:Y:S01]  /*0790*/  STG.E desc[UR4][R2.64], R9 ;  /* 0x0000000902007986 */ /* 0x000fe2000c101904 */
[----:B------:R-:W-:Y:S05]  /*07a0*/  EXIT ;  /* 0x000000000000794d */ /* 0x000fea0003800000 */
.L_x_0:
[----:B------:R-:W-:-:S00]  /*07b0*/  BRA `(.L_x_0) ;  /* 0xfffffffc00fc7947 */ /* 0x000fc0000383ffff */
[----:B------:R-:W-:-:S00]  /*07c0*/  NOP ;  /* 0x0000000000007918 */ /* 0x000fc00000000000 */
        /* <DEDUP_REMOVED lines=11> */
.L_x_1:


//--------------------- .nv.constant0.triton_poi_fused__adaptive_avg_pool2d_14 --------------------------
	.section	.nv.constant0.triton_poi_fused__adaptive_avg_pool2d_14,"a",@progbits
	.sectionflags	@""
	.align	4
.nv.constant0.triton_poi_fused__adaptive_avg_pool2d_14:
	.zero		548
